//
// Generated by NVIDIA NVVM Compiler
//
// Compiler Build ID: CL-36424714
// Cuda compilation tools, release 13.0, V13.0.88
// Based on NVVM 20.0.0
//

.version 9.0
.target sm_100
.address_size 64

	// .globl	_Z10checkindexv
.extern .func  (.param .b32 func_retval0) vprintf
(
	.param .b64 vprintf_param_0,
	.param .b64 vprintf_param_1
)
;
.global .align 1 .b8 $str[99] = {116, 104, 114, 101, 97, 100, 105, 100, 120, 58, 32, 40, 37, 100, 44, 32, 37, 100, 44, 32, 37, 100, 41, 32, 124, 32, 98, 108, 111, 99, 107, 105, 100, 120, 58, 32, 40, 37, 100, 44, 32, 37, 100, 44, 32, 37, 100, 41, 32, 124, 32, 98, 108, 111, 99, 107, 100, 105, 109, 58, 32, 40, 37, 100, 44, 32, 37, 100, 44, 32, 37, 100, 41, 32, 124, 32, 103, 114, 105, 100, 100, 105, 109, 58, 32, 40, 37, 100, 44, 32, 37, 100, 44, 32, 37, 100, 41, 10};

.visible .entry _Z10checkindexv()
{
	.local .align 16 .b8 	__local_depot0[48];
	.reg .b64 	%SP;
	.reg .b64 	%SPL;
	.reg .b32 	%r<15>;
	.reg .b64 	%rd<5>;

	mov.u64 	%SPL, __local_depot0;
	cvta.local.u64 	%SP, %SPL;
	add.u64 	%rd1, %SP, 0;
	add.u64 	%rd2, %SPL, 0;
	mov.u32 	%r1, %tid.x;
	mov.u32 	%r2, %tid.y;
	mov.u32 	%r3, %tid.z;
	mov.u32 	%r4, %ctaid.x;
	mov.u32 	%r5, %ctaid.y;
	mov.u32 	%r6, %ctaid.z;
	mov.u32 	%r7, %ntid.x;
	mov.u32 	%r8, %ntid.y;
	mov.u32 	%r9, %ntid.z;
	mov.u32 	%r10, %nctaid.x;
	mov.u32 	%r11, %nctaid.y;
	mov.u32 	%r12, %nctaid.z;
	st.local.v4.u32 	[%rd2], {%r1, %r2, %r3, %r4};
	st.local.v4.u32 	[%rd2+16], {%r5, %r6, %r7, %r8};
	st.local.v4.u32 	[%rd2+32], {%r9, %r10, %r11, %r12};
	mov.u64 	%rd3, $str;
	cvta.global.u64 	%rd4, %rd3;
	{ // callseq 0, 0
	.param .b64 param0;
	st.param.b64 	[param0], %rd4;
	.param .b64 param1;
	st.param.b64 	[param1], %rd1;
	.param .b32 retval0;
	call.uni (retval0), 
	vprintf, 
	(
	param0, 
	param1
	);
	ld.param.b32 	%r13, [retval0];
	} // callseq 0
	ret;

}


// ===== COMPILED SASS (sm_100) =====

	.target	sm_100

	.elftype	@"ET_EXEC"


//--------------------- .note.nv.tkinfo           --------------------------
	.section	.note.nv.tkinfo,"",@"SHT_NOTE"
	.sectionflags	@"SHF_NOTE_NV_TKINFO"
	.tkinfo
        /*0018*/ 	.word	0x00000002
        /*0030*/ 	.string	""
        /*0030*/ 	.string	"ptxas"
        /*0030*/ 	.string	"Cuda compilation tools, release 13.0, V13.0.88"
        /*0030*/ 	.string	"Build cuda_13.0.r13.0/compiler.36424714_0"
        /*0030*/ 	.string	"-arch sm_100 -m 64 "



//--------------------- .note.nv.cuinfo           --------------------------
	.section	.note.nv.cuinfo,"",@"SHT_NOTE"
	.sectionflags	@"SHF_NOTE_NV_CUINFO"
        /*0018*/ 	.short	0x0002
        /*001a*/ 	.short	0x0064
        /*001c*/ 	.short	0x0082
	.zero		2


//--------------------- .nv.info                  --------------------------
	.section	.nv.info,"",@"SHT_CUDA_INFO"
	.align	4


	//----- nvinfo : EIATTR_REGCOUNT
	.align		4
        /*0000*/ 	.byte	0x04, 0x2f
        /*0002*/ 	.short	(.L_2 - .L_1)
	.align		4
.L_1:
        /*0004*/ 	.word	index@(_Z10checkindexv)
        /*0008*/ 	.word	0x00000018


	//----- nvinfo : EIATTR_FRAME_SIZE
	.align		4
.L_2:
        /*000c*/ 	.byte	0x04, 0x11
        /*000e*/ 	.short	(.L_4 - .L_3)
	.align		4
.L_3:
        /*0010*/ 	.word	index@(_Z10checkindexv)
        /*0014*/ 	.word	0x00000030


	//----- nvinfo : EIATTR_MIN_STACK_SIZE
	.align		4
.L_4:
        /*0018*/ 	.byte	0x04, 0x12
        /*001a*/ 	.short	(.L_6 - .L_5)
	.align		4
.L_5:
        /*001c*/ 	.word	index@(_Z10checkindexv)
        /*0020*/ 	.word	0x00000030
.L_6:


//--------------------- .nv.compat                --------------------------
	.section	.nv.compat,"",@"SHT_CUDA_COMPAT_INFO"
	.align	4
        /*0000*/ 	.byte	0x02, 0x09, 0x00, 0x00, 0x02, 0x02, 0x01, 0x00, 0x02, 0x05, 0x05, 0x00, 0x03, 0x07, 0x01, 0x01
        /*0010*/ 	.byte	0x02, 0x03, 0x00, 0x00, 0x02, 0x06, 0x01, 0x00, 0x04, 0x0b, 0x08, 0x00, 0x09, 0x00, 0x00, 0x00
        /*0020*/ 	.byte	0x00, 0x00, 0x00, 0x00


//--------------------- .nv.info._Z10checkindexv  --------------------------
	.section	.nv.info._Z10checkindexv,"",@"SHT_CUDA_INFO"
	.sectionflags	@""
	.align	4


	//----- nvinfo : EIATTR_CUDA_API_VERSION
	.align		4
        /*0000*/ 	.byte	0x04, 0x37
        /*0002*/ 	.short	(.L_8 - .L_7)
.L_7:
        /*0004*/ 	.word	0x00000082


	//----- nvinfo : EIATTR_SPARSE_MMA_MASK
	.align		4
.L_8:
        /*0008*/ 	.byte	0x03, 0x50
        /*000a*/ 	.short	0x0000


	//----- nvinfo : EIATTR_MAXREG_COUNT
	.align		4
        /*000c*/ 	.byte	0x03, 0x1b
        /*000e*/ 	.short	0x00ff


	//----- nvinfo : EIATTR_EXTERNS
	.align		4
        /*0010*/ 	.byte	0x04, 0x0f
        /*0012*/ 	.short	(.L_10 - .L_9)


	//   ....[0]....
	.align		4
.L_9:
        /*0014*/ 	.word	index@(vprintf)


	//----- nvinfo : EIATTR_MERCURY_ISA_VERSION
	.align		4
.L_10:
        /*0018*/ 	.byte	0x03, 0x5f
        /*001a*/ 	.short	0x0101


	//----- nvinfo : EIATTR_VRC_CTA_INIT_COUNT
	.align		4
        /*001c*/ 	.byte	0x02, 0x4a
	.zero		1
	.zero		1


	//----- nvinfo : EIATTR_SYSCALL_OFFSETS
	.align		4
        /*0020*/ 	.byte	0x04, 0x46
        /*0022*/ 	.short	(.L_12 - .L_11)


	//   ....[0]....
.L_11:
        /*0024*/ 	.word	0x000001b0


	//----- nvinfo : EIATTR_EXIT_INSTR_OFFSETS
	.align		4
.L_12:
        /*0028*/ 	.byte	0x04, 0x1c
        /*002a*/ 	.short	(.L_14 - .L_13)


	//   ....[0]....
.L_13:
        /*002c*/ 	.word	0x000001c0


	//----- nvinfo : EIATTR_SW_WAR
	.align		4
.L_14:
        /*0030*/ 	.byte	0x04, 0x36
        /*0032*/ 	.short	(.L_16 - .L_15)
.L_15:
        /*0034*/ 	.word	0x00000008
.L_16:


//--------------------- .nv.callgraph             --------------------------
	.section	.nv.callgraph,"",@"SHT_CUDA_CALLGRAPH"
	.align	4
	.sectionentsize	8
	.align		4
        /*0000*/ 	.word	0x00000000
	.align		4
        /*0004*/ 	.word	0xffffffff
	.align		4
        /*0008*/ 	.word	index@(_Z10checkindexv)
	.align		4
        /*000c*/ 	.word	index@(vprintf)
	.align		4
        /*0010*/ 	.word	0x00000000
	.align		4
        /*0014*/ 	.word	0xfffffffe
	.align		4
        /*0018*/ 	.word	0x00000000
	.align		4
        /*001c*/ 	.word	0xfffffffd
	.align		4
        /*0020*/ 	.word	0x00000000
	.align		4
        /*0024*/ 	.word	0xfffffffc


//--------------------- .nv.constant4             --------------------------
	.section	.nv.constant4,"a",@progbits
	.align	8
	.align		8
.nv.constant4:
        /*0000*/ 	.dword	vprintf
	.align		8
        /*0008*/ 	.dword	$str


//--------------------- .text._Z10checkindexv     --------------------------
	.section	.text._Z10checkindexv,"ax",@progbits
	.align	128
        .global         _Z10checkindexv
        .type           _Z10checkindexv,@function
        .size           _Z10checkindexv,(.L_x_2 - _Z10checkindexv)
        .other          _Z10checkindexv,@"STO_CUDA_ENTRY STV_DEFAULT"
_Z10checkindexv:
.text._Z10checkindexv:
[----:B------:R-:W0:Y:S01]  /*0000*/  LDC R1, c[0x0][0x37c] ;  /* 0x0000df00ff017b82 */ /* 0x000e220000000800 */
[----:B------:R-:W1:Y:S01]  /*0010*/  S2R R8, SR_TID.X ;  /* 0x0000000000087919 */ /* 0x000e620000002100 */
[----:B------:R-:W2:Y:S06]  /*0020*/  LDCU UR5, c[0x0][0x2fc] ;  /* 0x00005f80ff0577ac */ /* 0x000eac0008000800 */
[----:B------:R-:W3:Y:S01]  /*0030*/  LDC R14, c[0x0][0x360] ;  /* 0x0000d800ff0e7b82 */ /* 0x000ee20000000800 */
[----:B0-----:R-:W-:Y:S01]  /*0040*/  VIADD R1, R1, 0xffffffd0 ;  /* 0xffffffd001017836 */ /* 0x001fe20000000000 */
[----:B------:R-:W1:Y:S01]  /*0050*/  S2R R9, SR_TID.Y ;  /* 0x0000000000097919 */ /* 0x000e620000002200 */
[----:B------:R-:W-:Y:S01]  /*0060*/  MOV R0, 0x0 ;  /* 0x0000000000007802 */ /* 0x000fe20000000f00 */
[----:B------:R-:W0:Y:S01]  /*0070*/  LDCU UR4, c[0x0][0x2f8] ;  /* 0x00005f00ff0477ac */ /* 0x000e220008000800 */
[----:B------:R-:W1:Y:S03]  /*0080*/  S2R R10, SR_TID.Z ;  /* 0x00000000000a7919 */ /* 0x000e660000002300 */
[----:B------:R-:W3:Y:S01]  /*0090*/  LDC R15, c[0x0][0x364] ;  /* 0x0000d900ff0f7b82 */ /* 0x000ee20000000800 */
[----:B------:R-:W4:Y:S01]  /*00a0*/  LDCU.64 UR6, c[0x4][0x8] ;  /* 0x01000100ff0677ac */ /* 0x000f220008000a00 */
[----:B------:R-:W1:Y:S01]  /*00b0*/  S2R R11, SR_CTAID.X ;  /* 0x00000000000b7919 */ /* 0x000e620000002500 */
[----:B------:R-:W3:Y:S05]  /*00c0*/  S2R R12, SR_CTAID.Y ;  /* 0x00000000000c7919 */ /* 0x000eea0000002600 */
[----:B------:R-:W5:Y:S01]  /*00d0*/  LDC R16, c[0x0][0x368] ;  /* 0x0000da00ff107b82 */ /* 0x000f620000000800 */
[----:B------:R-:W3:Y:S01]  /*00e0*/  S2R R13, SR_CTAID.Z ;  /* 0x00000000000d7919 */ /* 0x000ee20000002700 */
[----:B0-----:R-:W-:-:S06]  /*00f0*/  IADD3 R6, P0, PT, R1, UR4, RZ ;  /* 0x0000000401067c10 */ /* 0x001fcc000ff1e0ff */
[----:B------:R-:W5:Y:S01]  /*0100*/  LDC R17, c[0x0][0x370] ;  /* 0x0000dc00ff117b82 */ /* 0x000f620000000800 */
[----:B----4-:R-:W-:Y:S01]  /*0110*/  IMAD.U32 R4, RZ, RZ, UR6 ;  /* 0x00000006ff047e24 */ /* 0x010fe2000f8e00ff */
[----:B------:R-:W-:Y:S01]  /*0120*/  MOV R5, UR7 ;  /* 0x0000000700057c02 */ /* 0x000fe20008000f00 */
[----:B--2---:R-:W-:-:S05]  /*0130*/  IMAD.X R7, RZ, RZ, UR5, P0 ;  /* 0x00000005ff077e24 */ /* 0x004fca00080e06ff */
[----:B------:R-:W5:Y:S08]  /*0140*/  LDC R18, c[0x0][0x374] ;  /* 0x0000dd00ff127b82 */ /* 0x000f700000000800 */
[----:B------:R-:W5:Y:S01]  /*0150*/  LDC R19, c[0x0][0x378] ;  /* 0x0000de00ff137b82 */ /* 0x000f620000000800 */
[----:B-1----:R0:W-:Y:S07]  /*0160*/  STL.128 [R1], R8 ;  /* 0x0000000801007387 */ /* 0x0021ee0000100c00 */
[----:B------:R0:W1:Y:S01]  /*0170*/  LDC.64 R2, c[0x4][R0] ;  /* 0x0100000000027b82 */ /* 0x0000620000000a00 */
[----:B---3--:R0:W-:Y:S04]  /*0180*/  STL.128 [R1+0x10], R12 ;  /* 0x0000100c01007387 */ /* 0x0081e80000100c00 */
[----:B-----5:R0:W-:Y:S02]  /*0190*/  STL.128 [R1+0x20], R16 ;  /* 0x0000201001007387 */ /* 0x0201e40000100c00 */
[----:B------:R-:W-:-:S07]  /*01a0*/  LEPC R20, `(.L_x_0) ;  /* 0x000000001014794e */ /* 0x000fce0000000000 */
[----:B01----:R-:W-:Y:S05]  /*01b0*/  CALL.ABS.NOINC R2 ;  /* 0x0000000002007343 */ /* 0x003fea0003c00000 */
.L_x_0:
[----:B------:R-:W-:Y:S05]  /*01c0*/  EXIT ;  /* 0x000000000000794d */ /* 0x000fea0003800000 */
.L_x_1:
[----:B------:R-:W-:-:S00]  /*01d0*/  BRA `(.L_x_1) ;  /* 0xfffffffc00fc7947 */ /* 0x000fc0000383ffff */
[----:B------:R-:W-:-:S00]  /*01e0*/  NOP ;  /* 0x0000000000007918 */ /* 0x000fc00000000000 */
        /* <DEDUP_REMOVED lines=9> */
.L_x_2:


//--------------------- .nv.global.init           --------------------------
	.section	.nv.global.init,"aw",@progbits
.nv.global.init:
	.type		$str,@object
	.size		$str,(.L_0 - $str)
$str:
        /*0000*/ 	.byte	0x74, 0x68, 0x72, 0x65, 0x61, 0x64, 0x69, 0x64, 0x78, 0x3a, 0x20, 0x28, 0x25, 0x64, 0x2c, 0x20
        /*0010*/ 	.byte	0x25, 0x64, 0x2c, 0x20, 0x25, 0x64, 0x29, 0x20, 0x7c, 0x20, 0x62, 0x6c, 0x6f, 0x63, 0x6b, 0x69
        /*0020*/ 	.byte	0x64, 0x78, 0x3a, 0x20, 0x28, 0x25, 0x64, 0x2c, 0x20, 0x25, 0x64, 0x2c, 0x20, 0x25, 0x64, 0x29
        /*0030*/ 	.byte	0x20, 0x7c, 0x20, 0x62, 0x6c, 0x6f, 0x63, 0x6b, 0x64, 0x69, 0x6d, 0x3a, 0x20, 0x28, 0x25, 0x64
        /*0040*/ 	.byte	0x2c, 0x20, 0x25, 0x64, 0x2c, 0x20, 0x25, 0x64, 0x29, 0x20, 0x7c, 0x20, 0x67, 0x72, 0x69, 0x64
        /*0050*/ 	.byte	0x64, 0x69, 0x6d, 0x3a, 0x20, 0x28, 0x25, 0x64, 0x2c, 0x20, 0x25, 0x64, 0x2c, 0x20, 0x25, 0x64
        /*0060*/ 	.byte	0x29, 0x0a, 0x00
.L_0:


//--------------------- .nv.shared.reserved.0     --------------------------
	.section	.nv.shared.reserved.0,"aw",@nobits
	.weak		__nv_reservedSMEM_offset_0_alias
	.size		__nv_reservedSMEM_offset_0_alias, 0, 64
	.other		__nv_reservedSMEM_offset_0_alias,@"STO_CUDA_RESERVED_SHARED STV_DEFAULT"
__nv_reservedSMEM_offset_0_alias:
	.zero		0
	.zero		64


//--------------------- .nv.constant0._Z10checkindexv --------------------------
	.section	.nv.constant0._Z10checkindexv,"a",@progbits
	.sectionflags	@""
	.align	4
.nv.constant0._Z10checkindexv:
	.zero		896


//--------------------- SYMBOLS --------------------------

	.type		.nv.reservedSmem.offset0,@object
	.size		.nv.reservedSmem.offset0,0x4
	.type		vprintf,@function
